	.headerflags	@"EF_CUDA_TEXMODE_UNIFIED EF_CUDA_64BIT_ADDRESS EF_CUDA_ACCELERATORS EF_CUDA_SM90 EF_CUDA_VIRTUAL_SM(EF_CUDA_SM90)"
	.elftype	@"ET_EXEC"


//--------------------- .nv.info                  --------------------------
	.section	.nv.info,"",@"SHT_CUDA_INFO"
	.align	4


	//----- nvinfo : EIATTR_REGCOUNT
	.align		4
        /*0000*/ 	.byte	0x04, 0x2f
        /*0002*/ 	.short	(.L_1 - .L_0)
	.align		4
.L_0:
        /*0004*/ 	.word	index@(kernel_cutlass_naive_elementwise_add_kernel_tensorptrf16gmemalign16o2048204820481_tensorptrf16gmemalign16o2048204820481_tensorptrf16gmemalign16o2048204820481_0)
        /*0008*/ 	.word	0x0000000c


	//----- nvinfo : EIATTR_FRAME_SIZE
	.align		4
.L_1:
        /*000c*/ 	.byte	0x04, 0x11
        /*000e*/ 	.short	(.L_3 - .L_2)
	.align		4
.L_2:
        /*0010*/ 	.word	index@(kernel_cutlass_naive_elementwise_add_kernel_tensorptrf16gmemalign16o2048204820481_tensorptrf16gmemalign16o2048204820481_tensorptrf16gmemalign16o2048204820481_0)
        /*0014*/ 	.word	0x00000000


	//----- nvinfo : EIATTR_MIN_STACK_SIZE
	.align		4
.L_3:
        /*0018*/ 	.byte	0x04, 0x12
        /*001a*/ 	.short	(.L_5 - .L_4)
	.align		4
.L_4:
        /*001c*/ 	.word	index@(kernel_cutlass_naive_elementwise_add_kernel_tensorptrf16gmemalign16o2048204820481_tensorptrf16gmemalign16o2048204820481_tensorptrf16gmemalign16o2048204820481_0)
        /*0020*/ 	.word	0x00000000
.L_5:


//--------------------- .nv.info.kernel_cutlass_naive_elementwise_add_kernel_tensorptrf16gmemalign16o2048204820481_tensorptrf16gmemalign16o2048204820481_tensorptrf16gmemalign16o2048204820481_0 --------------------------
	.section	.nv.info.kernel_cutlass_naive_elementwise_add_kernel_tensorptrf16gmemalign16o2048204820481_tensorptrf16gmemalign16o2048204820481_tensorptrf16gmemalign16o2048204820481_0,"",@"SHT_CUDA_INFO"
	.sectionflags	@""
	.align	4


	//----- nvinfo : EIATTR_CUDA_API_VERSION
	.align		4
        /*0000*/ 	.byte	0x04, 0x37
        /*0002*/ 	.short	(.L_7 - .L_6)
.L_6:
        /*0004*/ 	.word	0x00000081


	//----- nvinfo : EIATTR_KPARAM_INFO
	.align		4
.L_7:
        /*0008*/ 	.byte	0x04, 0x17
        /*000a*/ 	.short	(.L_9 - .L_8)
.L_8:
        /*000c*/ 	.word	0x00000000
        /*0010*/ 	.short	0x0002
        /*0012*/ 	.short	0x0010
        /*0014*/ 	.byte	0x00, 0xf0, 0x21, 0x00


	//----- nvinfo : EIATTR_KPARAM_INFO
	.align		4
.L_9:
        /*0018*/ 	.byte	0x04, 0x17
        /*001a*/ 	.short	(.L_11 - .L_10)
.L_10:
        /*001c*/ 	.word	0x00000000
        /*0020*/ 	.short	0x0001
        /*0022*/ 	.short	0x0008
        /*0024*/ 	.byte	0x00, 0xf0, 0x21, 0x00


	//----- nvinfo : EIATTR_KPARAM_INFO
	.align		4
.L_11:
        /*0028*/ 	.byte	0x04, 0x17
        /*002a*/ 	.short	(.L_13 - .L_12)
.L_12:
        /*002c*/ 	.word	0x00000000
        /*0030*/ 	.short	0x0000
        /*0032*/ 	.short	0x0000
        /*0034*/ 	.byte	0x00, 0xf0, 0x21, 0x00


	//----- nvinfo : EIATTR_SPARSE_MMA_MASK
	.align		4
.L_13:
        /*0038*/ 	.byte	0x03, 0x50
        /*003a*/ 	.short	0x0000


	//----- nvinfo : EIATTR_MAXREG_COUNT
	.align		4
        /*003c*/ 	.byte	0x03, 0x1b
        /*003e*/ 	.short	0x00ff


	//----- nvinfo : EIATTR_EXIT_INSTR_OFFSETS
	.align		4
        /*0040*/ 	.byte	0x04, 0x1c
        /*0042*/ 	.short	(.L_15 - .L_14)


	//   ....[0]....
.L_14:
        /*0044*/ 	.word	0x000001a0


	//----- nvinfo : EIATTR_REQNTID
	.align		4
.L_15:
        /*0048*/ 	.byte	0x04, 0x10
        /*004a*/ 	.short	(.L_17 - .L_16)
.L_16:
        /*004c*/ 	.word	0x00000100
        /*0050*/ 	.word	0x00000001
        /*0054*/ 	.word	0x00000001


	//----- nvinfo : EIATTR_CBANK_PARAM_SIZE
	.align		4
.L_17:
        /*0058*/ 	.byte	0x03, 0x19
        /*005a*/ 	.short	0x0018


	//----- nvinfo : EIATTR_PARAM_CBANK
	.align		4
        /*005c*/ 	.byte	0x04, 0x0a
        /*005e*/ 	.short	(.L_19 - .L_18)
	.align		4
.L_18:
        /*0060*/ 	.word	index@(.nv.constant0.kernel_cutlass_naive_elementwise_add_kernel_tensorptrf16gmemalign16o2048204820481_tensorptrf16gmemalign16o2048204820481_tensorptrf16gmemalign16o2048204820481_0)
        /*0064*/ 	.short	0x0210
        /*0066*/ 	.short	0x0018


	//----- nvinfo : EIATTR_SW_WAR
	.align		4
.L_19:
        /*0068*/ 	.byte	0x04, 0x36
        /*006a*/ 	.short	(.L_21 - .L_20)
.L_20:
        /*006c*/ 	.word	0x00000008
.L_21:


//--------------------- .nv.callgraph             --------------------------
	.section	.nv.callgraph,"",@"SHT_CUDA_CALLGRAPH"
	.align	4
	.sectionentsize	8
	.align		4
        /*0000*/ 	.word	0x00000000
	.align		4
        /*0004*/ 	.word	0xffffffff
	.align		4
        /*0008*/ 	.word	0x00000000
	.align		4
        /*000c*/ 	.word	0xfffffffe
	.align		4
        /*0010*/ 	.word	0x00000000
	.align		4
        /*0014*/ 	.word	0xfffffffd
	.align		4
        /*0018*/ 	.word	0x00000000
	.align		4
        /*001c*/ 	.word	0xfffffffc


//--------------------- .text.kernel_cutlass_naive_elementwise_add_kernel_tensorptrf16gmemalign16o2048204820481_tensorptrf16gmemalign16o2048204820481_tensorptrf16gmemalign16o2048204820481_0 --------------------------
	.section	.text.kernel_cutlass_naive_elementwise_add_kernel_tensorptrf16gmemalign16o2048204820481_tensorptrf16gmemalign16o2048204820481_tensorptrf16gmemalign16o2048204820481_0,"ax",@progbits
	.align	128
        .global         kernel_cutlass_naive_elementwise_add_kernel_tensorptrf16gmemalign16o2048204820481_tensorptrf16gmemalign16o2048204820481_tensorptrf16gmemalign16o2048204820481_0
        .type           kernel_cutlass_naive_elementwise_add_kernel_tensorptrf16gmemalign16o2048204820481_tensorptrf16gmemalign16o2048204820481_tensorptrf16gmemalign16o2048204820481_0,@function
        .size           kernel_cutlass_naive_elementwise_add_kernel_tensorptrf16gmemalign16o2048204820481_tensorptrf16gmemalign16o2048204820481_tensorptrf16gmemalign16o2048204820481_0,(.L_x_1 - kernel_cutlass_naive_elementwise_add_kernel_tensorptrf16gmemalign16o2048204820481_tensorptrf16gmemalign16o2048204820481_tensorptrf16gmemalign16o2048204820481_0)
        .other          kernel_cutlass_naive_elementwise_add_kernel_tensorptrf16gmemalign16o2048204820481_tensorptrf16gmemalign16o2048204820481_tensorptrf16gmemalign16o2048204820481_0,@"STO_CUDA_ENTRY STV_DEFAULT"
kernel_cutlass_naive_elementwise_add_kernel_tensorptrf16gmemalign16o2048204820481_tensorptrf16gmemalign16o2048204820481_tensorptrf16gmemalign16o2048204820481_0:
.text.kernel_cutlass_naive_elementwise_add_kernel_tensorptrf16gmemalign16o2048204820481_tensorptrf16gmemalign16o2048204820481_tensorptrf16gmemalign16o2048204820481_0:
[----:B------:R-:W-:Y:S01]  /*0000*/  LDC R1, c[0x0][0x28] ;  /* 0x00000a00ff017b82 */ /* 0x000fe20000000800 */
[----:B------:R-:W0:Y:S07]  /*0010*/  S2R R0, SR_TID.X ;  /* 0x0000000000007919 */ /* 0x000e2e0000002100 */
[----:B------:R-:W0:Y:S08]  /*0020*/  S2UR UR4, SR_CTAID.X ;  /* 0x00000000000479c3 */ /* 0x000e300000002500 */
[----:B------:R-:W0:Y:S08]  /*0030*/  LDC R3, c[0x0][RZ] ;  /* 0x00000000ff037b82 */ /* 0x000e300000000800 */
[----:B------:R-:W1:Y:S01]  /*0040*/  LDC.64 R4, c[0x0][0x218] ;  /* 0x00008600ff047b82 */ /* 0x000e620000000a00 */
[----:B0-----:R-:W-:Y:S01]  /*0050*/  IMAD R0, R3, UR4, R0 ;  /* 0x0000000403007c24 */ /* 0x001fe2000f8e0200 */
[----:B------:R-:W-:-:S04]  /*0060*/  ULDC.64 UR4, c[0x0][0x208] ;  /* 0x0000820000047ab9 */ /* 0x000fc80000000a00 */
[----:B------:R-:W-:-:S04]  /*0070*/  SHF.R.S32.HI R3, RZ, 0x1f, R0 ;  /* 0x0000001fff037819 */ /* 0x000fc80000011400 */
[----:B------:R-:W-:Y:S02]  /*0080*/  LEA.HI R6, R3, R0, RZ, 0xb ;  /* 0x0000000003067211 */ /* 0x000fe400078f58ff */
[----:B------:R-:W0:Y:S02]  /*0090*/  LDC.64 R2, c[0x0][0x210] ;  /* 0x00008400ff027b82 */ /* 0x000e240000000a00 */
[----:B------:R-:W-:Y:S02]  /*00a0*/  LOP3.LUT R7, R6, 0xfffff800, RZ, 0xc0, !PT ;  /* 0xfffff80006077812 */ /* 0x000fe400078ec0ff */
[----:B------:R-:W-:Y:S02]  /*00b0*/  SHF.R.U32.HI R8, RZ, 0xb, R6 ;  /* 0x0000000bff087819 */ /* 0x000fe40000011606 */
[----:B------:R-:W-:Y:S02]  /*00c0*/  ISETP.NE.AND P0, PT, R0, R7, PT ;  /* 0x000000070000720c */ /* 0x000fe40003f05270 */
[----:B------:R-:W-:-:S02]  /*00d0*/  LEA.HI R9, R6, 0xffffffff, RZ, 0x15 ;  /* 0xffffffff06097811 */ /* 0x000fc400078fa8ff */
[C---:B------:R-:W-:Y:S01]  /*00e0*/  ISETP.LT.AND P0, PT, R0.reuse, RZ, P0 ;  /* 0x000000ff0000720c */ /* 0x040fe20000701270 */
[----:B------:R-:W-:Y:S02]  /*00f0*/  IMAD.IADD R0, R0, 0x1, -R7 ;  /* 0x0000000100007824 */ /* 0x000fe400078e0a07 */
[----:B------:R-:W2:Y:S10]  /*0100*/  LDC.64 R6, c[0x0][0x220] ;  /* 0x00008800ff067b82 */ /* 0x000eb40000000a00 */
[----:B------:R-:W-:-:S05]  /*0110*/  @!P0 IADD3 R9, R8, RZ, RZ ;  /* 0x000000ff08098210 */ /* 0x000fca0007ffe0ff */
[----:B------:R-:W-:-:S04]  /*0120*/  IMAD R9, R9, 0x800, R0 ;  /* 0x0000080009097824 */ /* 0x000fc800078e0200 */
[----:B0-----:R-:W-:-:S04]  /*0130*/  IMAD.WIDE R2, R9, 0x2, R2 ;  /* 0x0000000209027825 */ /* 0x001fc800078e0202 */
[C---:B-1----:R-:W-:Y:S02]  /*0140*/  IMAD.WIDE R4, R9.reuse, 0x2, R4 ;  /* 0x0000000209047825 */ /* 0x042fe400078e0204 */
[----:B------:R-:W3:Y:S04]  /*0150*/  LDG.E.U16 R2, desc[UR4][R2.64] ;  /* 0x0000000402027981 */ /* 0x000ee8000c1e1500 */
[----:B------:R-:W3:Y:S01]  /*0160*/  LDG.E.U16 R5, desc[UR4][R4.64] ;  /* 0x0000000404057981 */ /* 0x000ee2000c1e1500 */
[----:B--2---:R-:W-:-:S04]  /*0170*/  IMAD.WIDE R6, R9, 0x2, R6 ;  /* 0x0000000209067825 */ /* 0x004fc800078e0206 */
[----:B---3--:R-:W-:-:S05]  /*0180*/  HADD2 R5, R2.H0_H0, R5.H0_H0 ;  /* 0x2000000502057230 */ /* 0x008fca0000000800 */
[----:B------:R-:W-:Y:S01]  /*0190*/  STG.E.U16 desc[UR4][R6.64], R5 ;  /* 0x0000000506007986 */ /* 0x000fe2000c101504 */
[----:B------:R-:W-:Y:S05]  /*01a0*/  EXIT ;  /* 0x000000000000794d */ /* 0x000fea0003800000 */
.L_x_0:
[----:B------:R-:W-:-:S00]  /*01b0*/  BRA `(.L_x_0) ;  /* 0xfffffffc00fc7947 */ /* 0x000fc0000383ffff */
[----:B------:R-:W-:-:S00]  /*01c0*/  NOP ;  /* 0x0000000000007918 */ /* 0x000fc00000000000 */
        /* <DEDUP_REMOVED lines=11> */
.L_x_1:


//--------------------- .nv.shared.reserved.0     --------------------------
	.section	.nv.shared.reserved.0,"aw",@nobits
	.weak		__nv_reservedSMEM_offset_0_alias
	.size		__nv_reservedSMEM_offset_0_alias, 0, 0
	.other		__nv_reservedSMEM_offset_0_alias,@"STO_CUDA_RESERVED_SHARED STV_DEFAULT"
__nv_reservedSMEM_offset_0_alias:
	.zero		0


//--------------------- .nv.constant0.kernel_cutlass_naive_elementwise_add_kernel_tensorptrf16gmemalign16o2048204820481_tensorptrf16gmemalign16o2048204820481_tensorptrf16gmemalign16o2048204820481_0 --------------------------
	.section	.nv.constant0.kernel_cutlass_naive_elementwise_add_kernel_tensorptrf16gmemalign16o2048204820481_tensorptrf16gmemalign16o2048204820481_tensorptrf16gmemalign16o2048204820481_0,"a",@progbits
	.sectionflags	@""
	.align	4
.nv.constant0.kernel_cutlass_naive_elementwise_add_kernel_tensorptrf16gmemalign16o2048204820481_tensorptrf16gmemalign16o2048204820481_tensorptrf16gmemalign16o2048204820481_0:
	.zero		552


//--------------------- SYMBOLS --------------------------

	.type		.nv.reservedSmem.offset0,@object
	.size		.nv.reservedSmem.offset0,0x4
